//
// Generated by NVIDIA NVVM Compiler
//
// Compiler Build ID: CL-36424714
// Cuda compilation tools, release 13.0, V13.0.88
// Based on NVVM 20.0.0
//

.version 9.0
.target sm_100
.address_size 64

	// .globl	_Z20findMaxNaivelyKernelPii

.visible .entry _Z20findMaxNaivelyKernelPii(
	.param .u64 .ptr .align 1 _Z20findMaxNaivelyKernelPii_param_0,
	.param .u32 _Z20findMaxNaivelyKernelPii_param_1
)
{
	.reg .pred 	%p<5>;
	.reg .b32 	%r<14>;
	.reg .b64 	%rd<7>;

	ld.param.u64 	%rd3, [_Z20findMaxNaivelyKernelPii_param_0];
	cvta.to.global.u64 	%rd1, %rd3;
	mov.u32 	%r6, %ctaid.x;
	mov.u32 	%r1, %ntid.x;
	mov.u32 	%r7, %tid.x;
	mad.lo.s32 	%r2, %r6, %r1, %r7;
	setp.lt.u32 	%p1, %r1, 2;
	@%p1 bra 	$L__BB0_6;
	mul.wide.u32 	%rd4, %r2, 4;
	add.s64 	%rd2, %rd1, %rd4;
	mov.b32 	%r13, 1;
$L__BB0_2:
	mov.u32 	%r3, %r13;
	bar.sync 	0;
	shl.b32 	%r13, %r3, 1;
	add.s32 	%r9, %r13, -1;
	and.b32  	%r10, %r9, %r2;
	setp.ne.s32 	%p2, %r10, 0;
	@%p2 bra 	$L__BB0_5;
	add.s32 	%r11, %r3, %r2;
	mul.wide.u32 	%rd5, %r11, 4;
	add.s64 	%rd6, %rd1, %rd5;
	ld.global.u32 	%r5, [%rd6];
	ld.global.u32 	%r12, [%rd2];
	setp.ge.s32 	%p3, %r12, %r5;
	@%p3 bra 	$L__BB0_5;
	st.global.u32 	[%rd2], %r5;
$L__BB0_5:
	bar.sync 	0;
	setp.lt.u32 	%p4, %r13, %r1;
	@%p4 bra 	$L__BB0_2;
$L__BB0_6:
	ret;

}


// ===== COMPILED SASS (sm_100) =====

	.target	sm_100

	.elftype	@"ET_EXEC"


//--------------------- .note.nv.tkinfo           --------------------------
	.section	.note.nv.tkinfo,"",@"SHT_NOTE"
	.sectionflags	@"SHF_NOTE_NV_TKINFO"
	.tkinfo
        /*0018*/ 	.word	0x00000002
        /*0030*/ 	.string	""
        /*0030*/ 	.string	"ptxas"
        /*0030*/ 	.string	"Cuda compilation tools, release 13.0, V13.0.88"
        /*0030*/ 	.string	"Build cuda_13.0.r13.0/compiler.36424714_0"
        /*0030*/ 	.string	"-arch sm_100 -m 64 "



//--------------------- .note.nv.cuinfo           --------------------------
	.section	.note.nv.cuinfo,"",@"SHT_NOTE"
	.sectionflags	@"SHF_NOTE_NV_CUINFO"
        /*0018*/ 	.short	0x0002
        /*001a*/ 	.short	0x0064
        /*001c*/ 	.short	0x0082
	.zero		2


//--------------------- .nv.info                  --------------------------
	.section	.nv.info,"",@"SHT_CUDA_INFO"
	.align	4


	//----- nvinfo : EIATTR_REGCOUNT
	.align		4
        /*0000*/ 	.byte	0x04, 0x2f
        /*0002*/ 	.short	(.L_1 - .L_0)
	.align		4
.L_0:
        /*0004*/ 	.word	index@(_Z20findMaxNaivelyKernelPii)
        /*0008*/ 	.word	0x0000000c


	//----- nvinfo : EIATTR_FRAME_SIZE
	.align		4
.L_1:
        /*000c*/ 	.byte	0x04, 0x11
        /*000e*/ 	.short	(.L_3 - .L_2)
	.align		4
.L_2:
        /*0010*/ 	.word	index@(_Z20findMaxNaivelyKernelPii)
        /*0014*/ 	.word	0x00000000


	//----- nvinfo : EIATTR_MIN_STACK_SIZE
	.align		4
.L_3:
        /*0018*/ 	.byte	0x04, 0x12
        /*001a*/ 	.short	(.L_5 - .L_4)
	.align		4
.L_4:
        /*001c*/ 	.word	index@(_Z20findMaxNaivelyKernelPii)
        /*0020*/ 	.word	0x00000000
.L_5:


//--------------------- .nv.compat                --------------------------
	.section	.nv.compat,"",@"SHT_CUDA_COMPAT_INFO"
	.align	4
        /*0000*/ 	.byte	0x02, 0x09, 0x00, 0x00, 0x02, 0x02, 0x01, 0x00, 0x02, 0x05, 0x05, 0x00, 0x03, 0x07, 0x01, 0x01
        /*0010*/ 	.byte	0x02, 0x03, 0x00, 0x00, 0x02, 0x06, 0x01, 0x00, 0x04, 0x0b, 0x08, 0x00, 0x09, 0x00, 0x00, 0x00
        /*0020*/ 	.byte	0x00, 0x00, 0x00, 0x00


//--------------------- .nv.info._Z20findMaxNaivelyKernelPii --------------------------
	.section	.nv.info._Z20findMaxNaivelyKernelPii,"",@"SHT_CUDA_INFO"
	.sectionflags	@""
	.align	4


	//----- nvinfo : EIATTR_CUDA_API_VERSION
	.align		4
        /*0000*/ 	.byte	0x04, 0x37
        /*0002*/ 	.short	(.L_7 - .L_6)
.L_6:
        /*0004*/ 	.word	0x00000082


	//----- nvinfo : EIATTR_KPARAM_INFO
	.align		4
.L_7:
        /*0008*/ 	.byte	0x04, 0x17
        /*000a*/ 	.short	(.L_9 - .L_8)
.L_8:
        /*000c*/ 	.word	0x00000000
        /*0010*/ 	.short	0x0001
        /*0012*/ 	.short	0x0008
        /*0014*/ 	.byte	0x00, 0xf0, 0x11, 0x00


	//----- nvinfo : EIATTR_KPARAM_INFO
	.align		4
.L_9:
        /*0018*/ 	.byte	0x04, 0x17
        /*001a*/ 	.short	(.L_11 - .L_10)
.L_10:
        /*001c*/ 	.word	0x00000000
        /*0020*/ 	.short	0x0000
        /*0022*/ 	.short	0x0000
        /*0024*/ 	.byte	0x00, 0xf5, 0x21, 0x00


	//----- nvinfo : EIATTR_SPARSE_MMA_MASK
	.align		4
.L_11:
        /*0028*/ 	.byte	0x03, 0x50
        /*002a*/ 	.short	0x0000


	//----- nvinfo : EIATTR_MAXREG_COUNT
	.align		4
        /*002c*/ 	.byte	0x03, 0x1b
        /*002e*/ 	.short	0x00ff


	//----- nvinfo : EIATTR_NUM_BARRIERS
	.align		4
        /*0030*/ 	.byte	0x02, 0x4c
        /*0032*/ 	.byte	0x01
	.zero		1


	//----- nvinfo : EIATTR_MERCURY_ISA_VERSION
	.align		4
        /*0034*/ 	.byte	0x03, 0x5f
        /*0036*/ 	.short	0x0101


	//----- nvinfo : EIATTR_VRC_CTA_INIT_COUNT
	.align		4
        /*0038*/ 	.byte	0x02, 0x4a
	.zero		1
	.zero		1


	//----- nvinfo : EIATTR_EXIT_INSTR_OFFSETS
	.align		4
        /*003c*/ 	.byte	0x04, 0x1c
        /*003e*/ 	.short	(.L_13 - .L_12)


	//   ....[0]....
.L_12:
        /*0040*/ 	.word	0x00000050


	//   ....[1]....
        /*0044*/ 	.word	0x000001d0


	//----- nvinfo : EIATTR_CRS_STACK_SIZE
	.align		4
.L_13:
        /*0048*/ 	.byte	0x04, 0x1e
        /*004a*/ 	.short	(.L_15 - .L_14)
.L_14:
        /*004c*/ 	.word	0x00000000


	//----- nvinfo : EIATTR_CBANK_PARAM_SIZE
	.align		4
.L_15:
        /*0050*/ 	.byte	0x03, 0x19
        /*0052*/ 	.short	0x000c


	//----- nvinfo : EIATTR_PARAM_CBANK
	.align		4
        /*0054*/ 	.byte	0x04, 0x0a
        /*0056*/ 	.short	(.L_17 - .L_16)
	.align		4
.L_16:
        /*0058*/ 	.word	index@(.nv.constant0._Z20findMaxNaivelyKernelPii)
        /*005c*/ 	.short	0x0380
        /*005e*/ 	.short	0x000c


	//----- nvinfo : EIATTR_SW_WAR
	.align		4
.L_17:
        /*0060*/ 	.byte	0x04, 0x36
        /*0062*/ 	.short	(.L_19 - .L_18)
.L_18:
        /*0064*/ 	.word	0x00000008
.L_19:


//--------------------- .nv.callgraph             --------------------------
	.section	.nv.callgraph,"",@"SHT_CUDA_CALLGRAPH"
	.align	4
	.sectionentsize	8
	.align		4
        /*0000*/ 	.word	0x00000000
	.align		4
        /*0004*/ 	.word	0xffffffff
	.align		4
        /*0008*/ 	.word	0x00000000
	.align		4
        /*000c*/ 	.word	0xfffffffe
	.align		4
        /*0010*/ 	.word	0x00000000
	.align		4
        /*0014*/ 	.word	0xfffffffd
	.align		4
        /*0018*/ 	.word	0x00000000
	.align		4
        /*001c*/ 	.word	0xfffffffc


//--------------------- .text._Z20findMaxNaivelyKernelPii --------------------------
	.section	.text._Z20findMaxNaivelyKernelPii,"ax",@progbits
	.align	128
        .global         _Z20findMaxNaivelyKernelPii
        .type           _Z20findMaxNaivelyKernelPii,@function
        .size           _Z20findMaxNaivelyKernelPii,(.L_x_4 - _Z20findMaxNaivelyKernelPii)
        .other          _Z20findMaxNaivelyKernelPii,@"STO_CUDA_ENTRY STV_DEFAULT"
_Z20findMaxNaivelyKernelPii:
.text._Z20findMaxNaivelyKernelPii:
[----:B------:R-:W-:Y:S08]  /*0000*/  LDC R1, c[0x0][0x37c] ;  /* 0x0000df00ff017b82 */ /* 0x000ff00000000800 */
[----:B------:R-:W0:Y:S01]  /*0010*/  LDC R8, c[0x0][0x360] ;  /* 0x0000d800ff087b82 */ /* 0x000e220000000800 */
[----:B------:R-:W1:Y:S07]  /*0020*/  S2R R9, SR_TID.X ;  /* 0x0000000000097919 */ /* 0x000e6e0000002100 */
[----:B------:R-:W2:Y:S01]  /*0030*/  S2UR UR4, SR_CTAID.X ;  /* 0x00000000000479c3 */ /* 0x000ea20000002500 */
[----:B0-----:R-:W-:-:S13]  /*0040*/  ISETP.GE.U32.AND P0, PT, R8, 0x2, PT ;  /* 0x000000020800780c */ /* 0x001fda0003f06070 */
[----:B-12---:R-:W-:Y:S05]  /*0050*/  @!P0 EXIT ;  /* 0x000000000000894d */ /* 0x006fea0003800000 */
[----:B------:R-:W0:Y:S01]  /*0060*/  LDC.64 R2, c[0x0][0x380] ;  /* 0x0000e000ff027b82 */ /* 0x000e220000000a00 */
[----:B------:R-:W-:Y:S01]  /*0070*/  IMAD R9, R8, UR4, R9 ;  /* 0x0000000408097c24 */ /* 0x000fe2000f8e0209 */
[----:B------:R-:W1:Y:S01]  /*0080*/  LDCU.64 UR8, c[0x0][0x358] ;  /* 0x00006b00ff0877ac */ /* 0x000e620008000a00 */
[----:B------:R-:W-:-:S05]  /*0090*/  UMOV UR4, 0x1 ;  /* 0x0000000100047882 */ /* 0x000fca0000000000 */
[----:B------:R-:W2:Y:S01]  /*00a0*/  LDC.64 R6, c[0x0][0x380] ;  /* 0x0000e000ff067b82 */ /* 0x000ea20000000a00 */
[----:B01----:R-:W-:-:S07]  /*00b0*/  IMAD.WIDE.U32 R2, R9, 0x4, R2 ;  /* 0x0000000409027825 */ /* 0x003fce00078e0002 */
.L_x_2:
[----:B------:R-:W-:Y:S01]  /*00c0*/  UMOV UR5, UR4 ;  /* 0x0000000400057c82 */ /* 0x000fe20008000000 */
[----:B------:R-:W-:Y:S01]  /*00d0*/  USHF.L.U32 UR4, UR4, 0x1, URZ ;  /* 0x0000000104047899 */ /* 0x000fe200080006ff */
[----:B------:R-:W-:Y:S03]  /*00e0*/  BAR.SYNC.DEFER_BLOCKING 0x0 ;  /* 0x0000000000007b1d */ /* 0x000fe60000010000 */
[----:B------:R-:W-:-:S03]  /*00f0*/  UIADD3 UR6, UPT, UPT, UR4, -0x1, URZ ;  /* 0xffffffff04067890 */ /* 0x000fc6000fffe0ff */
[----:B------:R-:W-:Y:S03]  /*0100*/  BSSY.RECONVERGENT B0, `(.L_x_0) ;  /* 0x0000009000007945 */ /* 0x000fe60003800200 */
[----:B------:R-:W-:-:S13]  /*0110*/  LOP3.LUT P0, RZ, R9, UR6, RZ, 0xc0, !PT ;  /* 0x0000000609ff7c12 */ /* 0x000fda000f80c0ff */
[----:B0-----:R-:W-:Y:S05]  /*0120*/  @P0 BRA `(.L_x_1) ;  /* 0x0000000000180947 */ /* 0x001fea0003800000 */
[----:B------:R-:W-:Y:S01]  /*0130*/  IADD3 R5, PT, PT, R9, UR5, RZ ;  /* 0x0000000509057c10 */ /* 0x000fe2000fffe0ff */
[----:B------:R-:W3:Y:S04]  /*0140*/  LDG.E R0, desc[UR8][R2.64] ;  /* 0x0000000802007981 */ /* 0x000ee8000c1e1900 */
[----:B--2---:R-:W-:-:S06]  /*0150*/  IMAD.WIDE.U32 R4, R5, 0x4, R6 ;  /* 0x0000000405047825 */ /* 0x004fcc00078e0006 */
[----:B------:R-:W3:Y:S02]  /*0160*/  LDG.E R5, desc[UR8][R4.64] ;  /* 0x0000000804057981 */ /* 0x000ee4000c1e1900 */
[----:B---3--:R-:W-:-:S13]  /*0170*/  ISETP.GE.AND P0, PT, R0, R5, PT ;  /* 0x000000050000720c */ /* 0x008fda0003f06270 */
[----:B------:R0:W-:Y:S02]  /*0180*/  @!P0 STG.E desc[UR8][R2.64], R5 ;  /* 0x0000000502008986 */ /* 0x0001e4000c101908 */
.L_x_1:
[----:B------:R-:W-:Y:S05]  /*0190*/  BSYNC.RECONVERGENT B0 ;  /* 0x0000000000007941 */ /* 0x000fea0003800200 */
.L_x_0:
[----:B------:R-:W-:Y:S01]  /*01a0*/  BAR.SYNC.DEFER_BLOCKING 0x0 ;  /* 0x0000000000007b1d */ /* 0x000fe20000010000 */
[----:B------:R-:W-:-:S13]  /*01b0*/  ISETP.LE.U32.AND P0, PT, R8, UR4, PT ;  /* 0x0000000408007c0c */ /* 0x000fda000bf03070 */
[----:B------:R-:W-:Y:S05]  /*01c0*/  @!P0 BRA `(.L_x_2) ;  /* 0xfffffffc00bc8947 */ /* 0x000fea000383ffff */
[----:B------:R-:W-:Y:S05]  /*01d0*/  EXIT ;  /* 0x000000000000794d */ /* 0x000fea0003800000 */
.L_x_3:
[----:B------:R-:W-:-:S00]  /*01e0*/  BRA `(.L_x_3) ;  /* 0xfffffffc00fc7947 */ /* 0x000fc0000383ffff */
[----:B------:R-:W-:-:S00]  /*01f0*/  NOP ;  /* 0x0000000000007918 */ /* 0x000fc00000000000 */
        /* <DEDUP_REMOVED lines=8> */
.L_x_4:


//--------------------- .nv.shared.reserved.0     --------------------------
	.section	.nv.shared.reserved.0,"aw",@nobits
	.weak		__nv_reservedSMEM_offset_0_alias
	.size		__nv_reservedSMEM_offset_0_alias, 0, 64
	.other		__nv_reservedSMEM_offset_0_alias,@"STO_CUDA_RESERVED_SHARED STV_DEFAULT"
__nv_reservedSMEM_offset_0_alias:
	.zero		0
	.zero		64


//--------------------- .nv.constant0._Z20findMaxNaivelyKernelPii --------------------------
	.section	.nv.constant0._Z20findMaxNaivelyKernelPii,"a",@progbits
	.sectionflags	@""
	.align	4
.nv.constant0._Z20findMaxNaivelyKernelPii:
	.zero		908


//--------------------- SYMBOLS --------------------------

	.type		.nv.reservedSmem.offset0,@object
	.size		.nv.reservedSmem.offset0,0x4
